//
// Generated by NVIDIA NVVM Compiler
//
// Compiler Build ID: CL-36424714
// Cuda compilation tools, release 13.0, V13.0.88
// Based on NVVM 20.0.0
//

.version 9.0
.target sm_100
.address_size 64

	// .globl	_Z25embedding_fp32_ilp_kernelILi4EEvPKlPKfPfiiii

.visible .entry _Z25embedding_fp32_ilp_kernelILi4EEvPKlPKfPfiiii(
	.param .u64 .ptr .align 1 _Z25embedding_fp32_ilp_kernelILi4EEvPKlPKfPfiiii_param_0,
	.param .u64 .ptr .align 1 _Z25embedding_fp32_ilp_kernelILi4EEvPKlPKfPfiiii_param_1,
	.param .u64 .ptr .align 1 _Z25embedding_fp32_ilp_kernelILi4EEvPKlPKfPfiiii_param_2,
	.param .u32 _Z25embedding_fp32_ilp_kernelILi4EEvPKlPKfPfiiii_param_3,
	.param .u32 _Z25embedding_fp32_ilp_kernelILi4EEvPKlPKfPfiiii_param_4,
	.param .u32 _Z25embedding_fp32_ilp_kernelILi4EEvPKlPKfPfiiii_param_5,
	.param .u32 _Z25embedding_fp32_ilp_kernelILi4EEvPKlPKfPfiiii_param_6
)
.maxntid 256
{
	.reg .pred 	%p<42>;
	.reg .b32 	%r<113>;
	.reg .b32 	%f<64>;
	.reg .b64 	%rd<58>;

	ld.param.u64 	%rd16, [_Z25embedding_fp32_ilp_kernelILi4EEvPKlPKfPfiiii_param_0];
	ld.param.u64 	%rd17, [_Z25embedding_fp32_ilp_kernelILi4EEvPKlPKfPfiiii_param_1];
	ld.param.u32 	%r49, [_Z25embedding_fp32_ilp_kernelILi4EEvPKlPKfPfiiii_param_3];
	ld.param.u32 	%r50, [_Z25embedding_fp32_ilp_kernelILi4EEvPKlPKfPfiiii_param_4];
	ld.param.u32 	%r51, [_Z25embedding_fp32_ilp_kernelILi4EEvPKlPKfPfiiii_param_5];
	ld.param.u32 	%r52, [_Z25embedding_fp32_ilp_kernelILi4EEvPKlPKfPfiiii_param_6];
	mov.u32 	%r53, %tid.x;
	and.b32  	%r1, %r53, 31;
	shr.u32 	%r54, %r53, 5;
	mov.u32 	%r55, %ntid.x;
	shr.u32 	%r2, %r55, 5;
	mov.u32 	%r56, %ctaid.x;
	mad.lo.s32 	%r96, %r2, %r56, %r54;
	shr.s32 	%r4, %r50, 2;
	setp.ge.s32 	%p2, %r96, %r49;
	@%p2 bra 	$L__BB0_45;
	ld.param.u64 	%rd55, [_Z25embedding_fp32_ilp_kernelILi4EEvPKlPKfPfiiii_param_2];
	and.b32  	%r57, %r50, 3;
	cvt.s64.s32 	%rd1, %r51;
	cvt.s64.s32 	%rd2, %r52;
	cvt.s64.s32 	%rd3, %r50;
	add.s32 	%r5, %r4, -224;
	setp.eq.s32 	%p3, %r57, 0;
	and.b32  	%r58, %r50, -4;
	add.s32 	%r6, %r58, %r1;
	setp.ge.s32 	%p4, %r6, %r50;
	max.s32 	%r59, %r5, %r1;
	sub.s32 	%r60, %r59, %r1;
	add.s32 	%r7, %r60, 127;
	add.s32 	%r8, %r6, 32;
	max.s32 	%r61, %r50, %r8;
	not.b32 	%r62, %r1;
	add.s32 	%r63, %r61, %r62;
	sub.s32 	%r9, %r63, %r58;
	shr.u32 	%r64, %r9, 5;
	add.s32 	%r65, %r64, 1;
	add.s32 	%r10, %r4, %r62;
	shr.u32 	%r66, %r10, 5;
	add.s32 	%r67, %r66, 1;
	and.b32  	%r11, %r67, 7;
	and.b32  	%r12, %r65, 15;
	and.b32  	%r13, %r65, 7;
	or.pred  	%p1, %p3, %p4;
	and.b32  	%r14, %r65, 3;
	and.b32  	%r15, %r67, 268435448;
	mov.u32 	%r68, %nctaid.x;
	mul.lo.s32 	%r16, %r2, %r68;
	cvta.to.global.u64 	%rd4, %rd16;
	cvta.to.global.u64 	%rd5, %rd17;
	cvta.to.global.u64 	%rd6, %rd55;
$L__BB0_2:
	setp.ne.s32 	%p5, %r1, 0;
	@%p5 bra 	$L__BB0_4;
	mul.wide.s32 	%rd20, %r96, 8;
	add.s64 	%rd21, %rd4, %rd20;
	ld.global.nc.u64 	%rd57, [%rd21];
$L__BB0_4:
	// begin inline asm
	mov.b64 {%r69,%r70}, %rd57;
	// end inline asm
	shfl.sync.idx.b32	%r72|%p6, %r70, 0, 31, -1;
	shfl.sync.idx.b32	%r71|%p7, %r69, 0, 31, -1;
	// begin inline asm
	mov.b64 %rd57, {%r71,%r72};
	// end inline asm
	mul.lo.s32 	%r73, %r96, %r50;
	mul.wide.s32 	%rd24, %r73, 4;
	add.s64 	%rd11, %rd6, %rd24;
	setp.ne.s64 	%p8, %rd57, %rd1;
	setp.gt.s64 	%p9, %rd57, -1;
	and.pred  	%p10, %p8, %p9;
	setp.lt.s64 	%p11, %rd57, %rd2;
	and.pred  	%p12, %p11, %p10;
	@%p12 bra 	$L__BB0_31;
	setp.ge.s32 	%p24, %r1, %r4;
	@%p24 bra 	$L__BB0_17;
	setp.lt.u32 	%p25, %r10, 224;
	mov.u32 	%r99, %r1;
	@%p25 bra 	$L__BB0_9;
	mov.b32 	%r98, 0;
	mov.u32 	%r99, %r1;
$L__BB0_8:
	.pragma "nounroll";
	mul.wide.u32 	%rd40, %r99, 16;
	add.s64 	%rd41, %rd11, %rd40;
	mov.f32 	%f60, 0f00000000;
	st.global.v4.f32 	[%rd41], {%f60, %f60, %f60, %f60};
	st.global.v4.f32 	[%rd41+512], {%f60, %f60, %f60, %f60};
	st.global.v4.f32 	[%rd41+1024], {%f60, %f60, %f60, %f60};
	st.global.v4.f32 	[%rd41+1536], {%f60, %f60, %f60, %f60};
	st.global.v4.f32 	[%rd41+2048], {%f60, %f60, %f60, %f60};
	st.global.v4.f32 	[%rd41+2560], {%f60, %f60, %f60, %f60};
	st.global.v4.f32 	[%rd41+3072], {%f60, %f60, %f60, %f60};
	st.global.v4.f32 	[%rd41+3584], {%f60, %f60, %f60, %f60};
	add.s32 	%r99, %r99, 256;
	add.s32 	%r98, %r98, 8;
	setp.ne.s32 	%p26, %r98, %r15;
	@%p26 bra 	$L__BB0_8;
$L__BB0_9:
	setp.eq.s32 	%p27, %r11, 0;
	@%p27 bra 	$L__BB0_17;
	add.s32 	%r78, %r11, -1;
	setp.lt.u32 	%p28, %r78, 3;
	@%p28 bra 	$L__BB0_12;
	mul.wide.u32 	%rd42, %r99, 16;
	add.s64 	%rd43, %rd11, %rd42;
	mov.f32 	%f61, 0f00000000;
	st.global.v4.f32 	[%rd43], {%f61, %f61, %f61, %f61};
	st.global.v4.f32 	[%rd43+512], {%f61, %f61, %f61, %f61};
	st.global.v4.f32 	[%rd43+1024], {%f61, %f61, %f61, %f61};
	st.global.v4.f32 	[%rd43+1536], {%f61, %f61, %f61, %f61};
	add.s32 	%r99, %r99, 128;
$L__BB0_12:
	shr.u32 	%r79, %r10, 5;
	add.s32 	%r80, %r79, 1;
	and.b32  	%r81, %r80, 3;
	setp.eq.s32 	%p29, %r81, 0;
	@%p29 bra 	$L__BB0_17;
	and.b32  	%r82, %r10, 96;
	setp.eq.s32 	%p30, %r82, 0;
	@%p30 bra 	$L__BB0_15;
	mul.wide.u32 	%rd44, %r99, 16;
	add.s64 	%rd45, %rd11, %rd44;
	mov.f32 	%f62, 0f00000000;
	st.global.v4.f32 	[%rd45], {%f62, %f62, %f62, %f62};
	st.global.v4.f32 	[%rd45+512], {%f62, %f62, %f62, %f62};
	add.s32 	%r99, %r99, 64;
$L__BB0_15:
	and.b32  	%r83, %r10, 32;
	setp.ne.s32 	%p31, %r83, 0;
	@%p31 bra 	$L__BB0_17;
	mul.wide.u32 	%rd46, %r99, 16;
	add.s64 	%rd47, %rd11, %rd46;
	mov.f32 	%f63, 0f00000000;
	st.global.v4.f32 	[%rd47], {%f63, %f63, %f63, %f63};
$L__BB0_17:
	@%p1 bra 	$L__BB0_44;
	setp.lt.u32 	%p32, %r9, 480;
	mov.u32 	%r110, %r6;
	@%p32 bra 	$L__BB0_21;
	mov.b32 	%r103, 0;
	mov.u32 	%r110, %r6;
$L__BB0_20:
	.pragma "nounroll";
	mul.wide.s32 	%rd48, %r110, 4;
	add.s64 	%rd49, %rd11, %rd48;
	mov.b32 	%r85, 0;
	st.global.u32 	[%rd49], %r85;
	st.global.u32 	[%rd49+128], %r85;
	st.global.u32 	[%rd49+256], %r85;
	st.global.u32 	[%rd49+384], %r85;
	st.global.u32 	[%rd49+512], %r85;
	st.global.u32 	[%rd49+640], %r85;
	st.global.u32 	[%rd49+768], %r85;
	st.global.u32 	[%rd49+896], %r85;
	st.global.u32 	[%rd49+1024], %r85;
	st.global.u32 	[%rd49+1152], %r85;
	st.global.u32 	[%rd49+1280], %r85;
	st.global.u32 	[%rd49+1408], %r85;
	st.global.u32 	[%rd49+1536], %r85;
	st.global.u32 	[%rd49+1664], %r85;
	st.global.u32 	[%rd49+1792], %r85;
	st.global.u32 	[%rd49+1920], %r85;
	add.s32 	%r110, %r110, 512;
	add.s32 	%r103, %r103, 16;
	shr.u32 	%r86, %r9, 5;
	add.s32 	%r87, %r86, 1;
	and.b32  	%r88, %r87, 268435440;
	setp.eq.s32 	%p33, %r103, %r88;
	@%p33 bra 	$L__BB0_21;
	bra.uni 	$L__BB0_20;
$L__BB0_21:
	setp.eq.s32 	%p34, %r12, 0;
	@%p34 bra 	$L__BB0_44;
	add.s32 	%r89, %r12, -1;
	setp.lt.u32 	%p35, %r89, 7;
	@%p35 bra 	$L__BB0_24;
	mul.wide.s32 	%rd50, %r110, 4;
	add.s64 	%rd51, %rd11, %rd50;
	mov.b32 	%r90, 0;
	st.global.u32 	[%rd51], %r90;
	st.global.u32 	[%rd51+128], %r90;
	st.global.u32 	[%rd51+256], %r90;
	st.global.u32 	[%rd51+384], %r90;
	st.global.u32 	[%rd51+512], %r90;
	st.global.u32 	[%rd51+640], %r90;
	st.global.u32 	[%rd51+768], %r90;
	st.global.u32 	[%rd51+896], %r90;
	add.s32 	%r110, %r110, 256;
$L__BB0_24:
	setp.eq.s32 	%p36, %r13, 0;
	@%p36 bra 	$L__BB0_44;
	add.s32 	%r91, %r13, -1;
	setp.lt.u32 	%p37, %r91, 3;
	@%p37 bra 	$L__BB0_27;
	mul.wide.s32 	%rd52, %r110, 4;
	add.s64 	%rd53, %rd11, %rd52;
	mov.b32 	%r92, 0;
	st.global.u32 	[%rd53], %r92;
	st.global.u32 	[%rd53+128], %r92;
	st.global.u32 	[%rd53+256], %r92;
	st.global.u32 	[%rd53+384], %r92;
	add.s32 	%r110, %r110, 128;
$L__BB0_27:
	setp.eq.s32 	%p38, %r14, 0;
	@%p38 bra 	$L__BB0_44;
	setp.eq.s32 	%p39, %r14, 1;
	mul.wide.s32 	%rd54, %r110, 4;
	add.s64 	%rd15, %rd11, %rd54;
	mov.b32 	%r93, 0;
	st.global.u32 	[%rd15], %r93;
	@%p39 bra 	$L__BB0_44;
	setp.eq.s32 	%p40, %r14, 2;
	mov.b32 	%r94, 0;
	st.global.u32 	[%rd15+128], %r94;
	@%p40 bra 	$L__BB0_44;
	mov.b32 	%r95, 0;
	st.global.u32 	[%rd15+256], %r95;
	bra.uni 	$L__BB0_44;
$L__BB0_31:
	or.b32  	%r74, %r1, 96;
	setp.ge.s32 	%p13, %r74, %r4;
	mul.lo.s64 	%rd25, %rd57, %rd3;
	shl.b64 	%rd26, %rd25, 2;
	add.s64 	%rd12, %rd5, %rd26;
	mov.u32 	%r105, %r1;
	@%p13 bra 	$L__BB0_35;
	or.b32  	%r105, %r1, 128;
	and.b32  	%r75, %r7, 128;
	setp.ne.s32 	%p14, %r75, 0;
	mov.u32 	%r106, %r1;
	@%p14 bra 	$L__BB0_34;
	mul.wide.u32 	%rd27, %r1, 16;
	add.s64 	%rd28, %rd12, %rd27;
	ld.global.nc.v4.f32 	{%f1, %f2, %f3, %f4}, [%rd28];
	ld.global.nc.v4.f32 	{%f5, %f6, %f7, %f8}, [%rd28+512];
	ld.global.nc.v4.f32 	{%f9, %f10, %f11, %f12}, [%rd28+1024];
	ld.global.nc.v4.f32 	{%f13, %f14, %f15, %f16}, [%rd28+1536];
	add.s64 	%rd29, %rd11, %rd27;
	st.global.v4.f32 	[%rd29], {%f1, %f2, %f3, %f4};
	st.global.v4.f32 	[%rd29+512], {%f5, %f6, %f7, %f8};
	st.global.v4.f32 	[%rd29+1024], {%f9, %f10, %f11, %f12};
	st.global.v4.f32 	[%rd29+1536], {%f13, %f14, %f15, %f16};
	mov.u32 	%r106, %r105;
$L__BB0_34:
	setp.lt.u32 	%p15, %r7, 128;
	@%p15 bra 	$L__BB0_35;
	bra.uni 	$L__BB0_46;
$L__BB0_35:
	setp.ge.s32 	%p17, %r105, %r4;
	@%p17 bra 	$L__BB0_37;
$L__BB0_36:
	mul.wide.u32 	%rd33, %r105, 16;
	add.s64 	%rd34, %rd12, %rd33;
	ld.global.nc.v4.f32 	{%f49, %f50, %f51, %f52}, [%rd34];
	add.s64 	%rd35, %rd11, %rd33;
	st.global.v4.f32 	[%rd35], {%f49, %f50, %f51, %f52};
	add.s32 	%r105, %r105, 32;
	setp.lt.s32 	%p18, %r105, %r4;
	@%p18 bra 	$L__BB0_36;
$L__BB0_37:
	@%p1 bra 	$L__BB0_44;
	setp.eq.s32 	%p19, %r14, 0;
	mov.u32 	%r108, %r6;
	@%p19 bra 	$L__BB0_42;
	setp.eq.s32 	%p20, %r14, 1;
	mul.wide.s32 	%rd36, %r6, 4;
	add.s64 	%rd13, %rd12, %rd36;
	ld.global.nc.f32 	%f53, [%rd13];
	add.s64 	%rd14, %rd11, %rd36;
	st.global.f32 	[%rd14], %f53;
	mov.u32 	%r108, %r8;
	@%p20 bra 	$L__BB0_42;
	add.s32 	%r108, %r6, 64;
	setp.eq.s32 	%p21, %r14, 2;
	ld.global.nc.f32 	%f54, [%rd13+128];
	st.global.f32 	[%rd14+128], %f54;
	@%p21 bra 	$L__BB0_42;
	add.s32 	%r108, %r6, 96;
	ld.global.nc.f32 	%f55, [%rd13+256];
	st.global.f32 	[%rd14+256], %f55;
$L__BB0_42:
	setp.lt.u32 	%p22, %r9, 96;
	@%p22 bra 	$L__BB0_44;
$L__BB0_43:
	mul.wide.s32 	%rd37, %r108, 4;
	add.s64 	%rd38, %rd12, %rd37;
	ld.global.nc.f32 	%f56, [%rd38];
	add.s64 	%rd39, %rd11, %rd37;
	st.global.f32 	[%rd39], %f56;
	ld.global.nc.f32 	%f57, [%rd38+128];
	st.global.f32 	[%rd39+128], %f57;
	ld.global.nc.f32 	%f58, [%rd38+256];
	st.global.f32 	[%rd39+256], %f58;
	ld.global.nc.f32 	%f59, [%rd38+384];
	st.global.f32 	[%rd39+384], %f59;
	add.s32 	%r108, %r108, 128;
	setp.lt.s32 	%p23, %r108, %r50;
	@%p23 bra 	$L__BB0_43;
$L__BB0_44:
	add.s32 	%r96, %r96, %r16;
	setp.lt.s32 	%p41, %r96, %r49;
	@%p41 bra 	$L__BB0_2;
$L__BB0_45:
	ret;
$L__BB0_46:
	mul.wide.u32 	%rd30, %r106, 16;
	add.s64 	%rd31, %rd12, %rd30;
	ld.global.nc.v4.f32 	{%f17, %f18, %f19, %f20}, [%rd31];
	ld.global.nc.v4.f32 	{%f21, %f22, %f23, %f24}, [%rd31+512];
	ld.global.nc.v4.f32 	{%f25, %f26, %f27, %f28}, [%rd31+1024];
	ld.global.nc.v4.f32 	{%f29, %f30, %f31, %f32}, [%rd31+1536];
	add.s64 	%rd32, %rd11, %rd30;
	st.global.v4.f32 	[%rd32], {%f17, %f18, %f19, %f20};
	st.global.v4.f32 	[%rd32+512], {%f21, %f22, %f23, %f24};
	st.global.v4.f32 	[%rd32+1024], {%f25, %f26, %f27, %f28};
	st.global.v4.f32 	[%rd32+1536], {%f29, %f30, %f31, %f32};
	add.s32 	%r76, %r106, 128;
	ld.global.nc.v4.f32 	{%f33, %f34, %f35, %f36}, [%rd31+2048];
	ld.global.nc.v4.f32 	{%f37, %f38, %f39, %f40}, [%rd31+2560];
	ld.global.nc.v4.f32 	{%f41, %f42, %f43, %f44}, [%rd31+3072];
	ld.global.nc.v4.f32 	{%f45, %f46, %f47, %f48}, [%rd31+3584];
	st.global.v4.f32 	[%rd32+2048], {%f33, %f34, %f35, %f36};
	st.global.v4.f32 	[%rd32+2560], {%f37, %f38, %f39, %f40};
	st.global.v4.f32 	[%rd32+3072], {%f41, %f42, %f43, %f44};
	st.global.v4.f32 	[%rd32+3584], {%f45, %f46, %f47, %f48};
	add.s32 	%r105, %r106, 256;
	setp.lt.s32 	%p16, %r76, %r5;
	mov.u32 	%r106, %r105;
	@%p16 bra 	$L__BB0_46;
	bra.uni 	$L__BB0_35;

}


// ===== COMPILED SASS (sm_100) =====

	.target	sm_100

	.elftype	@"ET_EXEC"


//--------------------- .note.nv.tkinfo           --------------------------
	.section	.note.nv.tkinfo,"",@"SHT_NOTE"
	.sectionflags	@"SHF_NOTE_NV_TKINFO"
	.tkinfo
        /*0018*/ 	.word	0x00000002
        /*0030*/ 	.string	""
        /*0030*/ 	.string	"ptxas"
        /*0030*/ 	.string	"Cuda compilation tools, release 13.0, V13.0.88"
        /*0030*/ 	.string	"Build cuda_13.0.r13.0/compiler.36424714_0"
        /*0030*/ 	.string	"-arch sm_100 -m 64 "



//--------------------- .note.nv.cuinfo           --------------------------
	.section	.note.nv.cuinfo,"",@"SHT_NOTE"
	.sectionflags	@"SHF_NOTE_NV_CUINFO"
        /*0018*/ 	.short	0x0002
        /*001a*/ 	.short	0x0064
        /*001c*/ 	.short	0x0082
	.zero		2


//--------------------- .nv.info                  --------------------------
	.section	.nv.info,"",@"SHT_CUDA_INFO"
	.align	4


	//----- nvinfo : EIATTR_REGCOUNT
	.align		4
        /*0000*/ 	.byte	0x04, 0x2f
        /*0002*/ 	.short	(.L_1 - .L_0)
	.align		4
.L_0:
        /*0004*/ 	.word	index@(_Z25embedding_fp32_ilp_kernelILi4EEvPKlPKfPfiiii)
        /*0008*/ 	.word	0x00000028


	//----- nvinfo : EIATTR_FRAME_SIZE
	.align		4
.L_1:
        /*000c*/ 	.byte	0x04, 0x11
        /*000e*/ 	.short	(.L_3 - .L_2)
	.align		4
.L_2:
        /*0010*/ 	.word	index@(_Z25embedding_fp32_ilp_kernelILi4EEvPKlPKfPfiiii)
        /*0014*/ 	.word	0x00000000


	//----- nvinfo : EIATTR_MIN_STACK_SIZE
	.align		4
.L_3:
        /*0018*/ 	.byte	0x04, 0x12
        /*001a*/ 	.short	(.L_5 - .L_4)
	.align		4
.L_4:
        /*001c*/ 	.word	index@(_Z25embedding_fp32_ilp_kernelILi4EEvPKlPKfPfiiii)
        /*0020*/ 	.word	0x00000000
.L_5:


//--------------------- .nv.compat                --------------------------
	.section	.nv.compat,"",@"SHT_CUDA_COMPAT_INFO"
	.align	4
        /*0000*/ 	.byte	0x02, 0x09, 0x00, 0x00, 0x02, 0x02, 0x01, 0x00, 0x02, 0x05, 0x05, 0x00, 0x03, 0x07, 0x01, 0x01
        /*0010*/ 	.byte	0x02, 0x03, 0x00, 0x00, 0x02, 0x06, 0x01, 0x00, 0x04, 0x0b, 0x08, 0x00, 0x09, 0x00, 0x00, 0x00
        /*0020*/ 	.byte	0x00, 0x00, 0x00, 0x00


//--------------------- .nv.info._Z25embedding_fp32_ilp_kernelILi4EEvPKlPKfPfiiii --------------------------
	.section	.nv.info._Z25embedding_fp32_ilp_kernelILi4EEvPKlPKfPfiiii,"",@"SHT_CUDA_INFO"
	.sectionflags	@""
	.align	4


	//----- nvinfo : EIATTR_CUDA_API_VERSION
	.align		4
        /*0000*/ 	.byte	0x04, 0x37
        /*0002*/ 	.short	(.L_7 - .L_6)
.L_6:
        /*0004*/ 	.word	0x00000082


	//----- nvinfo : EIATTR_KPARAM_INFO
	.align		4
.L_7:
        /*0008*/ 	.byte	0x04, 0x17
        /*000a*/ 	.short	(.L_9 - .L_8)
.L_8:
        /*000c*/ 	.word	0x00000000
        /*0010*/ 	.short	0x0006
        /*0012*/ 	.short	0x0024
        /*0014*/ 	.byte	0x00, 0xf0, 0x11, 0x00


	//----- nvinfo : EIATTR_KPARAM_INFO
	.align		4
.L_9:
        /*0018*/ 	.byte	0x04, 0x17
        /*001a*/ 	.short	(.L_11 - .L_10)
.L_10:
        /*001c*/ 	.word	0x00000000
        /*0020*/ 	.short	0x0005
        /*0022*/ 	.short	0x0020
        /*0024*/ 	.byte	0x00, 0xf0, 0x11, 0x00


	//----- nvinfo : EIATTR_KPARAM_INFO
	.align		4
.L_11:
        /*0028*/ 	.byte	0x04, 0x17
        /*002a*/ 	.short	(.L_13 - .L_12)
.L_12:
        /*002c*/ 	.word	0x00000000
        /*0030*/ 	.short	0x0004
        /*0032*/ 	.short	0x001c
        /*0034*/ 	.byte	0x00, 0xf0, 0x11, 0x00


	//----- nvinfo : EIATTR_KPARAM_INFO
	.align		4
.L_13:
        /*0038*/ 	.byte	0x04, 0x17
        /*003a*/ 	.short	(.L_15 - .L_14)
.L_14:
        /*003c*/ 	.word	0x00000000
        /*0040*/ 	.short	0x0003
        /*0042*/ 	.short	0x0018
        /*0044*/ 	.byte	0x00, 0xf0, 0x11, 0x00


	//----- nvinfo : EIATTR_KPARAM_INFO
	.align		4
.L_15:
        /*0048*/ 	.byte	0x04, 0x17
        /*004a*/ 	.short	(.L_17 - .L_16)
.L_16:
        /*004c*/ 	.word	0x00000000
        /*0050*/ 	.short	0x0002
        /*0052*/ 	.short	0x0010
        /*0054*/ 	.byte	0x00, 0xf5, 0x21, 0x00


	//----- nvinfo : EIATTR_KPARAM_INFO
	.align		4
.L_17:
        /*0058*/ 	.byte	0x04, 0x17
        /*005a*/ 	.short	(.L_19 - .L_18)
.L_18:
        /*005c*/ 	.word	0x00000000
        /*0060*/ 	.short	0x0001
        /*0062*/ 	.short	0x0008
        /*0064*/ 	.byte	0x00, 0xf5, 0x21, 0x00


	//----- nvinfo : EIATTR_KPARAM_INFO
	.align		4
.L_19:
        /*0068*/ 	.byte	0x04, 0x17
        /*006a*/ 	.short	(.L_21 - .L_20)
.L_20:
        /*006c*/ 	.word	0x00000000
        /*0070*/ 	.short	0x0000
        /*0072*/ 	.short	0x0000
        /*0074*/ 	.byte	0x00, 0xf5, 0x21, 0x00


	//----- nvinfo : EIATTR_SPARSE_MMA_MASK
	.align		4
.L_21:
        /*0078*/ 	.byte	0x03, 0x50
        /*007a*/ 	.short	0x0000


	//----- nvinfo : EIATTR_MAXREG_COUNT
	.align		4
        /*007c*/ 	.byte	0x03, 0x1b
        /*007e*/ 	.short	0x00ff


	//----- nvinfo : EIATTR_MERCURY_ISA_VERSION
	.align		4
        /*0080*/ 	.byte	0x03, 0x5f
        /*0082*/ 	.short	0x0101


	//----- nvinfo : EIATTR_COOP_GROUP_MASK_REGIDS
	.align		4
        /*0084*/ 	.byte	0x04, 0x29
        /*0086*/ 	.short	(.L_23 - .L_22)


	//   ....[0]....
.L_22:
        /*0088*/ 	.word	0xffffffff


	//   ....[1]....
        /*008c*/ 	.word	0xffffffff


	//   ....[2]....
        /*0090*/ 	.word	0x05000003


	//   ....[3]....
        /*0094*/ 	.word	0x05000003


	//----- nvinfo : EIATTR_COOP_GROUP_INSTR_OFFSETS
	.align		4
.L_23:
        /*0098*/ 	.byte	0x04, 0x28
        /*009a*/ 	.short	(.L_25 - .L_24)


	//   ....[0]....
.L_24:
        /*009c*/ 	.word	0x00000240


	//   ....[1]....
        /*00a0*/ 	.word	0x00000250


	//   ....[2]....
        /*00a4*/ 	.word	0x00001240


	//   ....[3]....
        /*00a8*/ 	.word	0x000012d0


	//----- nvinfo : EIATTR_VRC_CTA_INIT_COUNT
	.align		4
.L_25:
        /*00ac*/ 	.byte	0x02, 0x4a
	.zero		1
	.zero		1


	//----- nvinfo : EIATTR_EXIT_INSTR_OFFSETS
	.align		4
        /*00b0*/ 	.byte	0x04, 0x1c
        /*00b2*/ 	.short	(.L_27 - .L_26)


	//   ....[0]....
.L_26:
        /*00b4*/ 	.word	0x00000090


	//   ....[1]....
        /*00b8*/ 	.word	0x000011d0


	//----- nvinfo : EIATTR_MAX_THREADS
	.align		4
.L_27:
        /*00bc*/ 	.byte	0x04, 0x05
        /*00be*/ 	.short	(.L_29 - .L_28)
.L_28:
        /*00c0*/ 	.word	0x00000100
        /*00c4*/ 	.word	0x00000001
        /*00c8*/ 	.word	0x00000001


	//----- nvinfo : EIATTR_CRS_STACK_SIZE
	.align		4
.L_29:
        /*00cc*/ 	.byte	0x04, 0x1e
        /*00ce*/ 	.short	(.L_31 - .L_30)
.L_30:
        /*00d0*/ 	.word	0x00000000


	//----- nvinfo : EIATTR_CBANK_PARAM_SIZE
	.align		4
.L_31:
        /*00d4*/ 	.byte	0x03, 0x19
        /*00d6*/ 	.short	0x0028


	//----- nvinfo : EIATTR_PARAM_CBANK
	.align		4
        /*00d8*/ 	.byte	0x04, 0x0a
        /*00da*/ 	.short	(.L_33 - .L_32)
	.align		4
.L_32:
        /*00dc*/ 	.word	index@(.nv.constant0._Z25embedding_fp32_ilp_kernelILi4EEvPKlPKfPfiiii)
        /*00e0*/ 	.short	0x0380
        /*00e2*/ 	.short	0x0028


	//----- nvinfo : EIATTR_SW_WAR
	.align		4
.L_33:
        /*00e4*/ 	.byte	0x04, 0x36
        /*00e6*/ 	.short	(.L_35 - .L_34)
.L_34:
        /*00e8*/ 	.word	0x00000008
.L_35:


//--------------------- .nv.callgraph             --------------------------
	.section	.nv.callgraph,"",@"SHT_CUDA_CALLGRAPH"
	.align	4
	.sectionentsize	8
	.align		4
        /*0000*/ 	.word	0x00000000
	.align		4
        /*0004*/ 	.word	0xffffffff
	.align		4
        /*0008*/ 	.word	0x00000000
	.align		4
        /*000c*/ 	.word	0xfffffffe
	.align		4
        /*0010*/ 	.word	0x00000000
	.align		4
        /*0014*/ 	.word	0xfffffffd
	.align		4
        /*0018*/ 	.word	0x00000000
	.align		4
        /*001c*/ 	.word	0xfffffffc


//--------------------- .text._Z25embedding_fp32_ilp_kernelILi4EEvPKlPKfPfiiii --------------------------
	.section	.text._Z25embedding_fp32_ilp_kernelILi4EEvPKlPKfPfiiii,"ax",@progbits
	.align	128
        .global         _Z25embedding_fp32_ilp_kernelILi4EEvPKlPKfPfiiii
        .type           _Z25embedding_fp32_ilp_kernelILi4EEvPKlPKfPfiiii,@function
        .size           _Z25embedding_fp32_ilp_kernelILi4EEvPKlPKfPfiiii,(.L_x_32 - _Z25embedding_fp32_ilp_kernelILi4EEvPKlPKfPfiiii)
        .other          _Z25embedding_fp32_ilp_kernelILi4EEvPKlPKfPfiiii,@"STO_CUDA_ENTRY STV_DEFAULT"
_Z25embedding_fp32_ilp_kernelILi4EEvPKlPKfPfiiii:
.text._Z25embedding_fp32_ilp_kernelILi4EEvPKlPKfPfiiii:
[----:B------:R-:W-:Y:S01]  /*0000*/  LDC R1, c[0x0][0x37c] ;  /* 0x0000df00ff017b82 */ /* 0x000fe20000000800 */
[----:B------:R-:W0:Y:S01]  /*0010*/  S2R R28, SR_TID.X ;  /* 0x00000000001c7919 */ /* 0x000e220000002100 */
[----:B------:R-:W1:Y:S06]  /*0020*/  LDCU UR4, c[0x0][0x360] ;  /* 0x00006c00ff0477ac */ /* 0x000e6c0008000800 */
[----:B------:R-:W2:Y:S01]  /*0030*/  LDC.64 R4, c[0x0][0x398] ;  /* 0x0000e600ff047b82 */ /* 0x000ea20000000a00 */
[----:B------:R-:W3:Y:S01]  /*0040*/  S2R R3, SR_CTAID.X ;  /* 0x0000000000037919 */ /* 0x000ee20000002500 */
[----:B-1----:R-:W-:Y:S01]  /*0050*/  USHF.R.U32.HI UR4, URZ, 0x5, UR4 ;  /* 0x00000005ff047899 */ /* 0x002fe20008011604 */
[----:B0-----:R-:W-:-:S05]  /*0060*/  SHF.R.U32.HI R0, RZ, 0x5, R28 ;  /* 0x00000005ff007819 */ /* 0x001fca000001161c */
[----:B---3--:R-:W-:-:S05]  /*0070*/  IMAD R26, R3, UR4, R0 ;  /* 0x00000004031a7c24 */ /* 0x008fca000f8e0200 */
[----:B--2---:R-:W-:-:S13]  /*0080*/  ISETP.GE.AND P0, PT, R26, R4, PT ;  /* 0x000000041a00720c */ /* 0x004fda0003f06270 */
[----:B------:R-:W-:Y:S05]  /*0090*/  @P0 EXIT ;  /* 0x000000000000094d */ /* 0x000fea0003800000 */
[----:B------:R-:W-:Y:S01]  /*00a0*/  LOP3.LUT R28, R28, 0x1f, RZ, 0xc0, !PT ;  /* 0x0000001f1c1c7812 */ /* 0x000fe200078ec0ff */
[----:B------:R-:W0:Y:S01]  /*00b0*/  LDCU UR5, c[0x0][0x370] ;  /* 0x00006e00ff0577ac */ /* 0x000e220008000800 */
[C---:B------:R-:W-:Y:S02]  /*00c0*/  LOP3.LUT R7, R5.reuse, 0xfffffffc, RZ, 0xc0, !PT ;  /* 0xfffffffc05077812 */ /* 0x040fe400078ec0ff */
[----:B------:R-:W-:Y:S01]  /*00d0*/  SHF.R.S32.HI R27, RZ, 0x2, R5 ;  /* 0x00000002ff1b7819 */ /* 0x000fe20000011405 */
[----:B------:R-:W1:Y:S01]  /*00e0*/  LDCU.64 UR6, c[0x0][0x358] ;  /* 0x00006b00ff0677ac */ /* 0x000e620008000a00 */
[----:B------:R-:W-:Y:S01]  /*00f0*/  LOP3.LUT R2, RZ, R28, RZ, 0x33, !PT ;  /* 0x0000001cff027212 */ /* 0x000fe200078e33ff */
[----:B------:R-:W-:Y:S01]  /*0100*/  IMAD.IADD R25, R28, 0x1, R7 ;  /* 0x000000011c197824 */ /* 0x000fe200078e0207 */
[----:B------:R-:W-:-:S03]  /*0110*/  LOP3.LUT P0, RZ, R5, 0x3, RZ, 0xc0, !PT ;  /* 0x0000000305ff7812 */ /* 0x000fc6000780c0ff */
[C---:B------:R-:W-:Y:S01]  /*0120*/  VIADD R24, R25.reuse, 0x20 ;  /* 0x0000002019187836 */ /* 0x040fe20000000000 */
[----:B------:R-:W-:Y:S01]  /*0130*/  ISETP.GE.OR P0, PT, R25, R5, !P0 ;  /* 0x000000051900720c */ /* 0x000fe20004706670 */
[----:B------:R-:W-:-:S03]  /*0140*/  IMAD.IADD R6, R27, 0x1, R2 ;  /* 0x000000011b067824 */ /* 0x000fc600078e0202 */
[----:B------:R-:W-:Y:S02]  /*0150*/  VIMNMX R0, PT, PT, R24, R5, !PT ;  /* 0x0000000518007248 */ /* 0x000fe40007fe0100 */
[----:B------:R-:W-:Y:S01]  /*0160*/  LEA.HI R3, R6, 0x1, RZ, 0x1b ;  /* 0x0000000106037811 */ /* 0x000fe200078fd8ff */
[----:B0-----:R-:W-:Y:S01]  /*0170*/  UIMAD UR4, UR4, UR5, URZ ;  /* 0x00000005040472a4 */ /* 0x001fe2000f8e02ff */
[----:B------:R-:W-:Y:S02]  /*0180*/  IADD3 R7, PT, PT, -R7, R0, R2 ;  /* 0x0000000007077210 */ /* 0x000fe40007ffe102 */
[----:B------:R-:W-:Y:S02]  /*0190*/  SHF.R.S32.HI R0, RZ, 0x1f, R5 ;  /* 0x0000001fff007819 */ /* 0x000fe40000011405 */
[----:B-1----:R-:W-:-:S07]  /*01a0*/  LOP3.LUT R2, R3, 0xffffff8, RZ, 0xc0, !PT ;  /* 0x0ffffff803027812 */ /* 0x002fce00078ec0ff */
.L_x_26:
[----:B------:R-:W-:Y:S01]  /*01b0*/  ISETP.NE.AND P1, PT, R28, RZ, PT ;  /* 0x000000ff1c00720c */ /* 0x000fe20003f25270 */
[----:B012---:R-:W0:-:S12]  /*01c0*/  LDC.64 R10, c[0x0][0x3a0] ;  /* 0x0000e800ff0a7b82 */ /* 0x007e180000000a00 */
[----:B---34-:R-:W1:Y:S02]  /*01d0*/  @!P1 LDC.64 R8, c[0x0][0x380] ;  /* 0x0000e000ff089b82 */ /* 0x018e640000000a00 */
[----:B-1----:R-:W-:-:S05]  /*01e0*/  @!P1 IMAD.WIDE R8, R26, 0x8, R8 ;  /* 0x000000081a089825 */ /* 0x002fca00078e0208 */
[----:B------:R1:W5:Y:S01]  /*01f0*/  @!P1 LDG.E.64.CONSTANT R4, desc[UR6][R8.64] ;  /* 0x0000000608049981 */ /* 0x000362000c1e9b00 */
[----:B------:R-:W-:Y:S01]  /*0200*/  UMOV UR5, 0xffffffff ;  /* 0xffffffff00057882 */ /* 0x000fe20000000000 */
[----:B0-----:R-:W-:Y:S02]  /*0210*/  SHF.R.S32.HI R12, RZ, 0x1f, R11 ;  /* 0x0000001fff0c7819 */ /* 0x001fe4000001140b */
[----:B------:R-:W-:Y:S01]  /*0220*/  SHF.R.S32.HI R10, RZ, 0x1f, R10 ;  /* 0x0000001fff0a7819 */ /* 0x000fe2000001140a */
[----:B------:R-:W-:Y:S06]  /*0230*/  BRA.DIV UR5, `(.L_x_0) ;  /* 0x0000000e05e87947 */ /* 0x000fec000b800000 */
[----:B-----5:R-:W0:Y:S04]  /*0240*/  SHFL.IDX PT, R5, R5, RZ, 0x1f ;  /* 0x00001fff05057589 */ /* 0x020e2800000e0000 */
[----:B------:R-:W2:Y:S02]  /*0250*/  SHFL.IDX PT, R4, R4, RZ, 0x1f ;  /* 0x00001fff04047589 */ /* 0x000ea400000e0000 */
.L_x_30:
[----:B------:R-:W3:Y:S01]  /*0260*/  LDCU.64 UR8, c[0x0][0x3a0] ;  /* 0x00007400ff0877ac */ /* 0x000ee20008000a00 */
[----:B------:R-:W1:Y:S01]  /*0270*/  LDC R3, c[0x0][0x39c] ;  /* 0x0000e700ff037b82 */ /* 0x000e620000000800 */
[----:B--2---:R-:W-:Y:S01]  /*0280*/  ISETP.GT.U32.AND P2, PT, R4, -0x1, PT ;  /* 0xffffffff0400780c */ /* 0x004fe20003f44070 */
[----:B------:R-:W-:Y:S03]  /*0290*/  BSSY.RECONVERGENT B0, `(.L_x_1) ;  /* 0x00000ef000007945 */ /* 0x000fe60003800200 */
[----:B0-----:R-:W-:-:S03]  /*02a0*/  ISETP.GT.AND.EX P2, PT, R5, -0x1, PT, P2 ;  /* 0xffffffff0500780c */ /* 0x001fc60003f44320 */
[----:B------:R-:W0:Y:S01]  /*02b0*/  LDC.64 R32, c[0x0][0x390] ;  /* 0x0000e400ff207b82 */ /* 0x000e220000000a00 */
[C---:B---3--:R-:W-:Y:S02]  /*02c0*/  ISETP.NE.U32.AND P3, PT, R4.reuse, UR8, PT ;  /* 0x0000000804007c0c */ /* 0x048fe4000bf65070 */
[----:B------:R-:W-:Y:S02]  /*02d0*/  ISETP.LT.U32.AND P1, PT, R4, UR9, PT ;  /* 0x0000000904007c0c */ /* 0x000fe4000bf21070 */
[C---:B------:R-:W-:Y:S02]  /*02e0*/  ISETP.NE.AND.EX P2, PT, R5.reuse, R10, P2, P3 ;  /* 0x0000000a0500720c */ /* 0x040fe40001745330 */
[----:B------:R-:W-:Y:S01]  /*02f0*/  ISETP.LT.AND.EX P1, PT, R5, R12, PT, P1 ;  /* 0x0000000c0500720c */ /* 0x000fe20003f21310 */
[----:B-1----:R-:W-:-:S04]  /*0300*/  IMAD R9, R26, R3, RZ ;  /* 0x000000031a097224 */ /* 0x002fc800078e02ff */
[----:B0-----:R-:W-:-:S08]  /*0310*/  IMAD.WIDE R32, R9, 0x4, R32 ;  /* 0x0000000409207825 */ /* 0x001fd000078e0220 */
[----:B------:R-:W-:Y:S05]  /*0320*/  @P2 BRA P1, `(.L_x_2) ;  /* 0x0000000400e02947 */ /* 0x000fea0000800000 */
[----:B------:R-:W-:Y:S01]  /*0330*/  ISETP.GE.AND P1, PT, R28, R27, PT ;  /* 0x0000001b1c00720c */ /* 0x000fe20003f26270 */
[----:B------:R-:W-:-:S12]  /*0340*/  BSSY.RECONVERGENT B1, `(.L_x_3) ;  /* 0x000002d000017945 */ /* 0x000fd80003800200 */
[----:B------:R-:W-:Y:S05]  /*0350*/  @P1 BRA `(.L_x_4) ;  /* 0x0000000000ac1947 */ /* 0x000fea0003800000 */
[C---:B------:R-:W-:Y:S01]  /*0360*/  ISETP.GE.U32.AND P1, PT, R6.reuse, 0xe0, PT ;  /* 0x000000e00600780c */ /* 0x040fe20003f26070 */
[----:B------:R-:W-:Y:S01]  /*0370*/  BSSY.RECONVERGENT B2, `(.L_x_5) ;  /* 0x0000015000027945 */ /* 0x000fe20003800200 */
[----:B------:R-:W-:-:S04]  /*0380*/  LEA.HI R3, R6, 0x1, RZ, 0x1b ;  /* 0x0000000106037811 */ /* 0x000fc800078fd8ff */
[----:B------:R-:W-:Y:S01]  /*0390*/  LOP3.LUT R10, R3, 0x7, RZ, 0xc0, !PT ;  /* 0x00000007030a7812 */ /* 0x000fe200078ec0ff */
[----:B------:R-:W-:-:S03]  /*03a0*/  IMAD.MOV.U32 R3, RZ, RZ, R28 ;  /* 0x000000ffff037224 */ /* 0x000fc600078e001c */
[----:B------:R-:W-:-:S03]  /*03b0*/  ISETP.NE.AND P2, PT, R10, RZ, PT ;  /* 0x000000ff0a00720c */ /* 0x000fc60003f45270 */
[----:B------:R-:W-:Y:S10]  /*03c0*/  @!P1 BRA `(.L_x_6) ;  /* 0x00000000003c9947 */ /* 0x000ff40003800000 */
[----:B------:R-:W-:Y:S02]  /*03d0*/  IMAD.MOV.U32 R11, RZ, RZ, RZ ;  /* 0x000000ffff0b7224 */ /* 0x000fe400078e00ff */
[----:B------:R-:W-:-:S07]  /*03e0*/  IMAD.MOV.U32 R3, RZ, RZ, R28 ;  /* 0x000000ffff037224 */ /* 0x000fce00078e001c */
.L_x_7:
[----:B0-----:R-:W-:-:S04]  /*03f0*/  IMAD.WIDE.U32 R8, R3, 0x10, R32 ;  /* 0x0000001003087825 */ /* 0x001fc800078e0020 */
[----:B------:R-:W-:Y:S01]  /*0400*/  VIADD R11, R11, 0x8 ;  /* 0x000000080b0b7836 */ /* 0x000fe20000000000 */
[----:B------:R0:W-:Y:S01]  /*0410*/  STG.E.128 desc[UR6][R8.64], RZ ;  /* 0x000000ff08007986 */ /* 0x0001e2000c101d06 */
[----:B------:R-:W-:-:S03]  /*0420*/  VIADD R3, R3, 0x100 ;  /* 0x0000010003037836 */ /* 0x000fc60000000000 */
[----:B------:R0:W-:Y:S01]  /*0430*/  STG.E.128 desc[UR6][R8.64+0x200], RZ ;  /* 0x000200ff08007986 */ /* 0x0001e2000c101d06 */
[----:B------:R-:W-:-:S03]  /*0440*/  ISETP.NE.AND P1, PT, R11, R2, PT ;  /* 0x000000020b00720c */ /* 0x000fc60003f25270 */
[----:B------:R0:W-:Y:S04]  /*0450*/  STG.E.128 desc[UR6][R8.64+0x400], RZ ;  /* 0x000400ff08007986 */ /* 0x0001e8000c101d06 */
[----:B------:R0:W-:Y:S04]  /*0460*/  STG.E.128 desc[UR6][R8.64+0x600], RZ ;  /* 0x000600ff08007986 */ /* 0x0001e8000c101d06 */
[----:B------:R0:W-:Y:S04]  /*0470*/  STG.E.128 desc[UR6][R8.64+0x800], RZ ;  /* 0x000800ff08007986 */ /* 0x0001e8000c101d06 */
[----:B------:R0:W-:Y:S04]  /*0480*/  STG.E.128 desc[UR6][R8.64+0xa00], RZ ;  /* 0x000a00ff08007986 */ /* 0x0001e8000c101d06 */
[----:B------:R0:W-:Y:S04]  /*0490*/  STG.E.128 desc[UR6][R8.64+0xc00], RZ ;  /* 0x000c00ff08007986 */ /* 0x0001e8000c101d06 */
[----:B------:R0:W-:Y:S01]  /*04a0*/  STG.E.128 desc[UR6][R8.64+0xe00], RZ ;  /* 0x000e00ff08007986 */ /* 0x0001e2000c101d06 */
[----:B------:R-:W-:Y:S05]  /*04b0*/  @P1 BRA `(.L_x_7) ;  /* 0xfffffffc00cc1947 */ /* 0x000fea000383ffff */
.L_x_6:
[----:B------:R-:W-:Y:S05]  /*04c0*/  BSYNC.RECONVERGENT B2 ;  /* 0x0000000000027941 */ /* 0x000fea0003800200 */
.L_x_5:
[----:B------:R-:W-:Y:S05]  /*04d0*/  @!P2 BRA `(.L_x_4) ;  /* 0x00000000004ca947 */ /* 0x000fea0003800000 */
[----:B0-----:R-:W-:Y:S01]  /*04e0*/  VIADD R8, R10, 0xffffffff ;  /* 0xffffffff0a087836 */ /* 0x001fe20000000000 */
[----:B------:R-:W-:-:S04]  /*04f0*/  LEA.HI R10, R6, 0x1, RZ, 0x1b ;  /* 0x00000001060a7811 */ /* 0x000fc800078fd8ff */
[----:B------:R-:W-:Y:S02]  /*0500*/  ISETP.GE.U32.AND P1, PT, R8, 0x3, PT ;  /* 0x000000030800780c */ /* 0x000fe40003f26070 */
[----:B------:R-:W-:-:S11]  /*0510*/  LOP3.LUT P2, RZ, R10, 0x3, RZ, 0xc0, !PT ;  /* 0x000000030aff7812 */ /* 0x000fd6000784c0ff */
[----:B------:R-:W-:-:S04]  /*0520*/  @P1 IMAD.WIDE.U32 R8, R3, 0x10, R32 ;  /* 0x0000001003081825 */ /* 0x000fc800078e0020 */
[----:B------:R-:W-:Y:S01]  /*0530*/  @P1 VIADD R3, R3, 0x80 ;  /* 0x0000008003031836 */ /* 0x000fe20000000000 */
[----:B------:R1:W-:Y:S04]  /*0540*/  @P1 STG.E.128 desc[UR6][R8.64], RZ ;  /* 0x000000ff08001986 */ /* 0x0003e8000c101d06 */
[----:B------:R1:W-:Y:S04]  /*0550*/  @P1 STG.E.128 desc[UR6][R8.64+0x200], RZ ;  /* 0x000200ff08001986 */ /* 0x0003e8000c101d06 */
[----:B------:R1:W-:Y:S04]  /*0560*/  @P1 STG.E.128 desc[UR6][R8.64+0x400], RZ ;  /* 0x000400ff08001986 */ /* 0x0003e8000c101d06 */
[----:B------:R1:W-:Y:S01]  /*0570*/  @P1 STG.E.128 desc[UR6][R8.64+0x600], RZ ;  /* 0x000600ff08001986 */ /* 0x0003e2000c101d06 */
[----:B------:R-:W-:Y:S05]  /*0580*/  @!P2 BRA `(.L_x_4) ;  /* 0x000000000020a947 */ /* 0x000fea0003800000 */
[C---:B------:R-:W-:Y:S02]  /*0590*/  LOP3.LUT P2, RZ, R6.reuse, 0x60, RZ, 0xc0, !PT ;  /* 0x0000006006ff7812 */ /* 0x040fe4000784c0ff */
[----:B------:R-:W-:-:S11]  /*05a0*/  LOP3.LUT P1, RZ, R6, 0x20, RZ, 0xc0, !PT ;  /* 0x0000002006ff7812 */ /* 0x000fd6000782c0ff */
[----:B------:R-:W-:-:S04]  /*05b0*/  @P2 IMAD.WIDE.U32 R10, R3, 0x10, R32 ;  /* 0x00000010030a2825 */ /* 0x000fc800078e0020 */
[----:B------:R-:W-:Y:S01]  /*05c0*/  @P2 VIADD R3, R3, 0x40 ;  /* 0x0000004003032836 */ /* 0x000fe20000000000 */
[----:B------:R2:W-:Y:S03]  /*05d0*/  @P2 STG.E.128 desc[UR6][R10.64], RZ ;  /* 0x000000ff0a002986 */ /* 0x0005e6000c101d06 */
[----:B-1----:R-:W-:Y:S01]  /*05e0*/  @!P1 IMAD.WIDE.U32 R8, R3, 0x10, R32 ;  /* 0x0000001003089825 */ /* 0x002fe200078e0020 */
[----:B------:R2:W-:Y:S04]  /*05f0*/  @P2 STG.E.128 desc[UR6][R10.64+0x200], RZ ;  /* 0x000200ff0a002986 */ /* 0x0005e8000c101d06 */
[----:B------:R2:W-:Y:S02]  /*0600*/  @!P1 STG.E.128 desc[UR6][R8.64], RZ ;  /* 0x000000ff08009986 */ /* 0x0005e4000c101d06 */
.L_x_4:
[----:B------:R-:W-:Y:S05]  /*0610*/  BSYNC.RECONVERGENT B1 ;  /* 0x0000000000017941 */ /* 0x000fea0003800200 */
.L_x_3:
[----:B------:R-:W-:Y:S05]  /*0620*/  @P0 BRA `(.L_x_8) ;  /* 0x0000000800d40947 */ /* 0x000fea0003800000 */
[C---:B------:R-:W-:Y:S01]  /*0630*/  ISETP.GE.U32.AND P1, PT, R7.reuse, 0x1e0, PT ;  /* 0x000001e00700780c */ /* 0x040fe20003f26070 */
[----:B------:R-:W-:Y:S01]  /*0640*/  BSSY.RECONVERGENT B1, `(.L_x_9) ;  /* 0x000001f000017945 */ /* 0x000fe20003800200 */
[----:B------:R-:W-:Y:S01]  /*0650*/  LEA.HI R12, R7, 0x1, RZ, 0x1b ;  /* 0x00000001070c7811 */ /* 0x000fe200078fd8ff */
[----:B------:R-:W-:-:S03]  /*0660*/  IMAD.MOV.U32 R3, RZ, RZ, R25 ;  /* 0x000000ffff037224 */ /* 0x000fc600078e0019 */
[----:B------:R-:W-:-:S04]  /*0670*/  LOP3.LUT R13, R12, 0xf, RZ, 0xc0, !PT ;  /* 0x0000000f0c0d7812 */ /* 0x000fc800078ec0ff */
[----:B------:R-:W-:-:S03]  /*0680*/  ISETP.NE.AND P2, PT, R13, RZ, PT ;  /* 0x000000ff0d00720c */ /* 0x000fc60003f45270 */
[----:B------:R-:W-:Y:S10]  /*0690*/  @!P1 BRA `(.L_x_10) ;  /* 0x0000000000649947 */ /* 0x000ff40003800000 */
[----:B--2---:R-:W-:Y:S01]  /*06a0*/  LEA.HI R11, R7, 0x1, RZ, 0x1b ;  /* 0x00000001070b7811 */ /* 0x004fe200078fd8ff */
[----:B------:R-:W-:Y:S02]  /*06b0*/  IMAD.MOV.U32 R10, RZ, RZ, RZ ;  /* 0x000000ffff0a7224 */ /* 0x000fe400078e00ff */
[----:B------:R-:W-:Y:S01]  /*06c0*/  IMAD.MOV.U32 R3, RZ, RZ, R25 ;  /* 0x000000ffff037224 */ /* 0x000fe200078e0019 */
[----:B------:R-:W-:-:S07]  /*06d0*/  LOP3.LUT R11, R11, 0xffffff0, RZ, 0xc0, !PT ;  /* 0x0ffffff00b0b7812 */ /* 0x000fce00078ec0ff */
.L_x_11:
[C---:B01-3--:R-:W-:Y:S01]  /*06e0*/  IMAD.WIDE R8, R3.reuse, 0x4, R32 ;  /* 0x0000000403087825 */ /* 0x04bfe200078e0220 */
[----:B------:R-:W-:-:S03]  /*06f0*/  IADD3 R3, PT, PT, R3, 0x200, RZ ;  /* 0x0000020003037810 */ /* 0x000fc60007ffe0ff */
[----:B------:R-:W-:Y:S01]  /*0700*/  VIADD R10, R10, 0x10 ;  /* 0x000000100a0a7836 */ /* 0x000fe20000000000 */
[----:B------:R3:W-:Y:S04]  /*0710*/  STG.E desc[UR6][R8.64], RZ ;  /* 0x000000ff08007986 */ /* 0x0007e8000c101906 */
[----:B------:R3:W-:Y:S01]  /*0720*/  STG.E desc[UR6][R8.64+0x80], RZ ;  /* 0x000080ff08007986 */ /* 0x0007e2000c101906 */
[----:B------:R-:W-:-:S03]  /*0730*/  ISETP.NE.AND P1, PT, R10, R11, PT ;  /* 0x0000000b0a00720c */ /* 0x000fc60003f25270 */
[----:B------:R3:W-:Y:S04]  /*0740*/  STG.E desc[UR6][R8.64+0x100], RZ ;  /* 0x000100ff08007986 */ /* 0x0007e8000c101906 */
        /* <DEDUP_REMOVED lines=12> */
[----:B------:R3:W-:Y:S01]  /*0810*/  STG.E desc[UR6][R8.64+0x780], RZ ;  /* 0x000780ff08007986 */ /* 0x0007e2000c101906 */
[----:B------:R-:W-:Y:S05]  /*0820*/  @P1 BRA `(.L_x_11) ;  /* 0xfffffffc00ac1947 */ /* 0x000fea000383ffff */
.L_x_10:
[----:B------:R-:W-:Y:S05]  /*0830*/  BSYNC.RECONVERGENT B1 ;  /* 0x0000000000017941 */ /* 0x000fea0003800200 */
.L_x_9:
[----:B------:R-:W-:Y:S05]  /*0840*/  @!P2 BRA `(.L_x_8) ;  /* 0x00000008004ca947 */ /* 0x000fea0003800000 */
[----:B0123--:R-:W-:Y:S01]  /*0850*/  VIADD R8, R13, 0xffffffff ;  /* 0xffffffff0d087836 */ /* 0x00ffe20000000000 */
[----:B------:R-:W-:Y:S01]  /*0860*/  LOP3.LUT R10, R12, 0x7, RZ, 0xc0, !PT ;  /* 0x000000070c0a7812 */ /* 0x000fe200078ec0ff */
[----:B------:R-:W-:Y:S03]  /*0870*/  BSSY.RECONVERGENT B1, `(.L_x_12) ;  /* 0x000000e000017945 */ /* 0x000fe60003800200 */
[----:B------:R-:W-:Y:S02]  /*0880*/  ISETP.GE.U32.AND P1, PT, R8, 0x7, PT ;  /* 0x000000070800780c */ /* 0x000fe40003f26070 */
[----:B------:R-:W-:-:S11]  /*0890*/  ISETP.NE.AND P2, PT, R10, RZ, PT ;  /* 0x000000ff0a00720c */ /* 0x000fd60003f45270 */
[----:B------:R-:W-:Y:S05]  /*08a0*/  @!P1 BRA `(.L_x_13) ;  /* 0x0000000000289947 */ /* 0x000fea0003800000 */
[----:B------:R-:W-:-:S04]  /*08b0*/  IMAD.WIDE R8, R3, 0x4, R32 ;  /* 0x0000000403087825 */ /* 0x000fc800078e0220 */
[----:B------:R-:W-:Y:S01]  /*08c0*/  VIADD R3, R3, 0x100 ;  /* 0x0000010003037836 */ /* 0x000fe20000000000 */
[----:B------:R0:W-:Y:S04]  /*08d0*/  STG.E desc[UR6][R8.64], RZ ;  /* 0x000000ff08007986 */ /* 0x0001e8000c101906 */
[----:B------:R0:W-:Y:S04]  /*08e0*/  STG.E desc[UR6][R8.64+0x80], RZ ;  /* 0x000080ff08007986 */ /* 0x0001e8000c101906 */
[----:B------:R0:W-:Y:S04]  /*08f0*/  STG.E desc[UR6][R8.64+0x100], RZ ;  /* 0x000100ff08007986 */ /* 0x0001e8000c101906 */
[----:B------:R0:W-:Y:S04]  /*0900*/  STG.E desc[UR6][R8.64+0x180], RZ ;  /* 0x000180ff08007986 */ /* 0x0001e8000c101906 */
[----:B------:R0:W-:Y:S04]  /*0910*/  STG.E desc[UR6][R8.64+0x200], RZ ;  /* 0x000200ff08007986 */ /* 0x0001e8000c101906 */
[----:B------:R0:W-:Y:S04]  /*0920*/  STG.E desc[UR6][R8.64+0x280], RZ ;  /* 0x000280ff08007986 */ /* 0x0001e8000c101906 */
[----:B------:R0:W-:Y:S04]  /*0930*/  STG.E desc[UR6][R8.64+0x300], RZ ;  /* 0x000300ff08007986 */ /* 0x0001e8000c101906 */
[----:B------:R0:W-:Y:S02]  /*0940*/  STG.E desc[UR6][R8.64+0x380], RZ ;  /* 0x000380ff08007986 */ /* 0x0001e4000c101906 */
.L_x_13:
[----:B------:R-:W-:Y:S05]  /*0950*/  BSYNC.RECONVERGENT B1 ;  /* 0x0000000000017941 */ /* 0x000fea0003800200 */
.L_x_12:
[----:B------:R-:W-:Y:S05]  /*0960*/  @!P2 BRA `(.L_x_8) ;  /* 0x000000080004a947 */ /* 0x000fea0003800000 */
[----:B0-----:R-:W-:Y:S01]  /*0970*/  VIADD R8, R10, 0xffffffff ;  /* 0xffffffff0a087836 */ /* 0x001fe20000000000 */
[----:B------:R-:W-:-:S04]  /*0980*/  LOP3.LUT R12, R12, 0x3, RZ, 0xc0, !PT ;  /* 0x000000030c0c7812 */ /* 0x000fc800078ec0ff */
[----:B------:R-:W-:Y:S02]  /*0990*/  ISETP.GE.U32.AND P1, PT, R8, 0x3, PT ;  /* 0x000000030800780c */ /* 0x000fe40003f26070 */
[----:B------:R-:W-:-:S11]  /*09a0*/  ISETP.NE.AND P2, PT, R12, RZ, PT ;  /* 0x000000ff0c00720c */ /* 0x000fd60003f45270 */
[----:B------:R-:W-:-:S04]  /*09b0*/  @P1 IMAD.WIDE R8, R3, 0x4, R32 ;  /* 0x0000000403081825 */ /* 0x000fc800078e0220 */
[----:B------:R-:W-:Y:S01]  /*09c0*/  @P1 VIADD R3, R3, 0x80 ;  /* 0x0000008003031836 */ /* 0x000fe20000000000 */
[----:B------:R4:W-:Y:S04]  /*09d0*/  @P1 STG.E desc[UR6][R8.64], RZ ;  /* 0x000000ff08001986 */ /* 0x0009e8000c101906 */
[----:B------:R4:W-:Y:S04]  /*09e0*/  @P1 STG.E desc[UR6][R8.64+0x80], RZ ;  /* 0x000080ff08001986 */ /* 0x0009e8000c101906 */
[----:B------:R4:W-:Y:S04]  /*09f0*/  @P1 STG.E desc[UR6][R8.64+0x100], RZ ;  /* 0x000100ff08001986 */ /* 0x0009e8000c101906 */
[----:B------:R4:W-:Y:S01]  /*0a00*/  @P1 STG.E desc[UR6][R8.64+0x180], RZ ;  /* 0x000180ff08001986 */ /* 0x0009e2000c101906 */
[----:B------:R-:W-:Y:S05]  /*0a10*/  @!P2 BRA `(.L_x_8) ;  /* 0x0000000400d8a947 */ /* 0x000fea0003800000 */
[----:B------:R-:W-:Y:S01]  /*0a20*/  IMAD.WIDE R32, R3, 0x4, R32 ;  /* 0x0000000403207825 */ /* 0x000fe200078e0220 */
[----:B------:R-:W-:-:S04]  /*0a30*/  ISETP.NE.AND P1, PT, R12, 0x1, PT ;  /* 0x000000010c00780c */ /* 0x000fc80003f25270 */
[----:B------:R0:W-:Y:S09]  /*0a40*/  STG.E desc[UR6][R32.64], RZ ;  /* 0x000000ff20007986 */ /* 0x0001f2000c101906 */
[----:B------:R-:W-:Y:S05]  /*0a50*/  @!P1 BRA `(.L_x_8) ;  /* 0x0000000400c89947 */ /* 0x000fea0003800000 */
[----:B------:R1:W-:Y:S01]  /*0a60*/  STG.E desc[UR6][R32.64+0x80], RZ ;  /* 0x000080ff20007986 */ /* 0x0003e2000c101906 */
[----:B------:R-:W-:-:S13]  /*0a70*/  ISETP.NE.AND P1, PT, R12, 0x2, PT ;  /* 0x000000020c00780c */ /* 0x000fda0003f25270 */
[----:B-1----:R-:W-:Y:S05]  /*0a80*/  @!P1 BRA `(.L_x_8) ;  /* 0x0000000400bc9947 */ /* 0x002fea0003800000 */
[----:B------:R1:W-:Y:S01]  /*0a90*/  STG.E desc[UR6][R32.64+0x100], RZ ;  /* 0x000100ff20007986 */ /* 0x0003e2000c101906 */
[----:B------:R-:W-:Y:S05]  /*0aa0*/  BRA `(.L_x_8) ;  /* 0x0000000400b47947 */ /* 0x000fea0003800000 */
.L_x_2:
[----:B------:R-:W0:Y:S01]  /*0ab0*/  LDC.64 R30, c[0x0][0x388] ;  /* 0x0000e200ff1e7b82 */ /* 0x000e220000000a00 */
[----:B------:R-:W-:Y:S01]  /*0ac0*/  LOP3.LUT R10, R28, 0x60, RZ, 0xfc, !PT ;  /* 0x000000601c0a7812 */ /* 0x000fe200078efcff */
[-C--:B------:R-:W-:Y:S01]  /*0ad0*/  IMAD R11, R5, R3.reuse, RZ ;  /* 0x00000003050b7224 */ /* 0x080fe200078e02ff */
[----:B------:R-:W-:Y:S01]  /*0ae0*/  BSSY.RECONVERGENT B1, `(.L_x_14) ;  /* 0x0000039000017945 */ /* 0x000fe20003800200 */
[----:B------:R-:W-:Y:S01]  /*0af0*/  IMAD.WIDE.U32 R8, R4, R3, RZ ;  /* 0x0000000304087225 */ /* 0x000fe200078e00ff */
[----:B------:R-:W-:-:S03]  /*0b00*/  ISETP.GE.AND P1, PT, R10, R27, PT ;  /* 0x0000001b0a00720c */ /* 0x000fc60003f26270 */
[----:B------:R-:W-:Y:S02]  /*0b10*/  IMAD R11, R0, R4, R11 ;  /* 0x00000004000b7224 */ /* 0x000fe400078e020b */
[----:B------:R-:W-:Y:S02]  /*0b20*/  IMAD.MOV.U32 R34, RZ, RZ, R28 ;  /* 0x000000ffff227224 */ /* 0x000fe400078e001c */
[----:B------:R-:W-:Y:S01]  /*0b30*/  IMAD.IADD R9, R9, 0x1, R11 ;  /* 0x0000000109097824 */ /* 0x000fe200078e020b */
[----:B0-----:R-:W-:-:S04]  /*0b40*/  LEA R30, P2, R8, R30, 0x2 ;  /* 0x0000001e081e7211 */ /* 0x001fc800078410ff */
[----:B------:R-:W-:Y:S01]  /*0b50*/  LEA.HI.X R31, R8, R31, R9, 0x2, P2 ;  /* 0x0000001f081f7211 */ /* 0x000fe200010f1409 */
[----:B------:R-:W-:Y:S08]  /*0b60*/  @P1 BRA `(.L_x_15) ;  /* 0x0000000000c01947 */ /* 0x000ff00003800000 */
[----:B------:R-:W-:Y:S01]  /*0b70*/  VIADD R9, R27, 0xffffff20 ;  /* 0xffffff201b097836 */ /* 0x000fe20000000000 */
[----:B------:R-:W-:Y:S01]  /*0b80*/  BSSY.RECONVERGENT B2, `(.L_x_16) ;  /* 0x0000013000027945 */ /* 0x000fe20003800200 */
[C---:B------:R-:W-:Y:S01]  /*0b90*/  LOP3.LUT R34, R28.reuse, 0x80, RZ, 0xfc, !PT ;  /* 0x000000801c227812 */ /* 0x040fe200078efcff */
[----:B------:R-:W-:Y:S02]  /*0ba0*/  IMAD.MOV.U32 R29, RZ, RZ, R28 ;  /* 0x000000ffff1d7224 */ /* 0x000fe400078e001c */
[----:B------:R-:W-:-:S04]  /*0bb0*/  VIMNMX R9, PT, PT, R28, R9, !PT ;  /* 0x000000091c097248 */ /* 0x000fc80007fe0100 */
[----:B------:R-:W-:-:S04]  /*0bc0*/  IADD3 R9, PT, PT, R9, 0x7f, -R28 ;  /* 0x0000007f09097810 */ /* 0x000fc80007ffe81c */
[C---:B------:R-:W-:Y:S02]  /*0bd0*/  LOP3.LUT P1, RZ, R9.reuse, 0x80, RZ, 0xc0, !PT ;  /* 0x0000008009ff7812 */ /* 0x040fe4000782c0ff */
[----:B------:R-:W-:-:S11]  /*0be0*/  ISETP.GE.U32.AND P2, PT, R9, 0x80, PT ;  /* 0x000000800900780c */ /* 0x000fd60003f46070 */
[----:B------:R-:W-:Y:S05]  /*0bf0*/  @P1 BRA `(.L_x_17) ;  /* 0x00000000002c1947 */ /* 0x000fea0003800000 */
[----:B------:R-:W-:-:S05]  /*0c00*/  IMAD.WIDE.U32 R36, R28, 0x10, R30 ;  /* 0x000000101c247825 */ /* 0x000fca00078e001e */
[----:B------:R-:W2:Y:S04]  /*0c10*/  LDG.E.128.CONSTANT R8, desc[UR6][R36.64] ;  /* 0x0000000624087981 */ /* 0x000ea8000c1e9d00 */
[----:B------:R-:W3:Y:S04]  /*0c20*/  LDG.E.128.CONSTANT R12, desc[UR6][R36.64+0x200] ;  /* 0x00020006240c7981 */ /* 0x000ee8000c1e9d00 */
[----:B------:R-:W4:Y:S04]  /*0c30*/  LDG.E.128.CONSTANT R16, desc[UR6][R36.64+0x400] ;  /* 0x0004000624107981 */ /* 0x000f28000c1e9d00 */
[----:B------:R0:W5:Y:S01]  /*0c40*/  LDG.E.128.CONSTANT R20, desc[UR6][R36.64+0x600] ;  /* 0x0006000624147981 */ /* 0x000162000c1e9d00 */
[----:B------:R-:W-:-:S02]  /*0c50*/  IMAD.MOV.U32 R29, RZ, RZ, R34 ;  /* 0x000000ffff1d7224 */ /* 0x000fc400078e0022 */
[----:B0-----:R-:W-:-:S05]  /*0c60*/  IMAD.WIDE.U32 R36, R28, 0x10, R32 ;  /* 0x000000101c247825 */ /* 0x001fca00078e0020 */
[----:B--2---:R0:W-:Y:S04]  /*0c70*/  STG.E.128 desc[UR6][R36.64], R8 ;  /* 0x0000000824007986 */ /* 0x0041e8000c101d06 */
[----:B---3--:R0:W-:Y:S04]  /*0c80*/  STG.E.128 desc[UR6][R36.64+0x200], R12 ;  /* 0x0002000c24007986 */ /* 0x0081e8000c101d06 */
[----:B----4-:R0:W-:Y:S04]  /*0c90*/  STG.E.128 desc[UR6][R36.64+0x400], R16 ;  /* 0x0004001024007986 */ /* 0x0101e8000c101d06 */
[----:B-----5:R0:W-:Y:S02]  /*0ca0*/  STG.E.128 desc[UR6][R36.64+0x600], R20 ;  /* 0x0006001424007986 */ /* 0x0201e4000c101d06 */
.L_x_17:
[----:B------:R-:W-:Y:S05]  /*0cb0*/  BSYNC.RECONVERGENT B2 ;  /* 0x0000000000027941 */ /* 0x000fea0003800200 */
.L_x_16:
[----:B------:R-:W-:Y:S05]  /*0cc0*/  @!P2 BRA `(.L_x_15) ;  /* 0x000000000068a947 */ /* 0x000fea0003800000 */
[----:B------:R-:W-:Y:S01]  /*0cd0*/  BSSY.RECONVERGENT B2, `(.L_x_18) ;  /* 0x0000018000027945 */ /* 0x000fe20003800200 */
.L_x_19:
[----:B0-----:R-:W-:-:S05]  /*0ce0*/  IMAD.WIDE.U32 R36, R29, 0x10, R30 ;  /* 0x000000101d247825 */ /* 0x001fca00078e001e */
[----:B------:R-:W2:Y:S04]  /*0cf0*/  LDG.E.128.CONSTANT R8, desc[UR6][R36.64] ;  /* 0x0000000624087981 */ /* 0x000ea8000c1e9d00 */
[----:B------:R-:W3:Y:S04]  /*0d00*/  LDG.E.128.CONSTANT R12, desc[UR6][R36.64+0x200] ;  /* 0x00020006240c7981 */ /* 0x000ee8000c1e9d00 */
[----:B------:R-:W4:Y:S04]  /*0d10*/  LDG.E.128.CONSTANT R16, desc[UR6][R36.64+0x400] ;  /* 0x0004000624107981 */ /* 0x000f28000c1e9d00 */
[----:B------:R-:W5:Y:S01]  /*0d20*/  LDG.E.128.CONSTANT R20, desc[UR6][R36.64+0x600] ;  /* 0x0006000624147981 */ /* 0x000f62000c1e9d00 */
[----:B------:R-:W-:-:S05]  /*0d30*/  IMAD.WIDE.U32 R34, R29, 0x10, R32 ;  /* 0x000000101d227825 */ /* 0x000fca00078e0020 */
[----:B--2---:R0:W-:Y:S04]  /*0d40*/  STG.E.128 desc[UR6][R34.64], R8 ;  /* 0x0000000822007986 */ /* 0x0041e8000c101d06 */
[----:B---3--:R1:W-:Y:S04]  /*0d50*/  STG.E.128 desc[UR6][R34.64+0x200], R12 ;  /* 0x0002000c22007986 */ /* 0x0083e8000c101d06 */
[----:B----4-:R2:W-:Y:S04]  /*0d60*/  STG.E.128 desc[UR6][R34.64+0x400], R16 ;  /* 0x0004001022007986 */ /* 0x0105e8000c101d06 */
[----:B-----5:R3:W-:Y:S04]  /*0d70*/  STG.E.128 desc[UR6][R34.64+0x600], R20 ;  /* 0x0006001422007986 */ /* 0x0207e8000c101d06 */
[----:B0-----:R-:W4:Y:S04]  /*0d80*/  LDG.E.128.CONSTANT R8, desc[UR6][R36.64+0x800] ;  /* 0x0008000624087981 */ /* 0x001f28000c1e9d00 */
[----:B-1----:R-:W5:Y:S04]  /*0d90*/  LDG.E.128.CONSTANT R12, desc[UR6][R36.64+0xa00] ;  /* 0x000a0006240c7981 */ /* 0x002f68000c1e9d00 */
[----:B--2---:R-:W2:Y:S04]  /*0da0*/  LDG.E.128.CONSTANT R16, desc[UR6][R36.64+0xc00] ;  /* 0x000c000624107981 */ /* 0x004ea8000c1e9d00 */
[----:B---3--:R-:W3:Y:S04]  /*0db0*/  LDG.E.128.CONSTANT R20, desc[UR6][R36.64+0xe00] ;  /* 0x000e000624147981 */ /* 0x008ee8000c1e9d00 */
[----:B----4-:R0:W-:Y:S04]  /*0dc0*/  STG.E.128 desc[UR6][R34.64+0x800], R8 ;  /* 0x0008000822007986 */ /* 0x0101e8000c101d06 */
[----:B-----5:R1:W-:Y:S04]  /*0dd0*/  STG.E.128 desc[UR6][R34.64+0xa00], R12 ;  /* 0x000a000c22007986 */ /* 0x0203e8000c101d06 */
[----:B--2---:R1:W-:Y:S04]  /*0de0*/  STG.E.128 desc[UR6][R34.64+0xc00], R16 ;  /* 0x000c001022007986 */ /* 0x0043e8000c101d06 */
[----:B---3--:R1:W-:Y:S01]  /*0df0*/  STG.E.128 desc[UR6][R34.64+0xe00], R20 ;  /* 0x000e001422007986 */ /* 0x0083e2000c101d06 */
[----:B0-----:R-:W-:Y:S01]  /*0e00*/  VIADD R8, R29, 0x80 ;  /* 0x000000801d087836 */ /* 0x001fe20000000000 */
[----:B------:R-:W-:Y:S01]  /*0e10*/  IADD3 R9, PT, PT, R27, -0xe0, RZ ;  /* 0xffffff201b097810 */ /* 0x000fe20007ffe0ff */
[----:B------:R-:W-:-:S03]  /*0e20*/  VIADD R29, R29, 0x100 ;  /* 0x000001001d1d7836 */ /* 0x000fc60000000000 */
[----:B------:R-:W-:-:S13]  /*0e30*/  ISETP.GE.AND P1, PT, R8, R9, PT ;  /* 0x000000090800720c */ /* 0x000fda0003f26270 */
[----:B-1----:R-:W-:Y:S05]  /*0e40*/  @!P1 BRA `(.L_x_19) ;  /* 0xfffffffc00a49947 */ /* 0x002fea000383ffff */
[----:B------:R-:W-:Y:S05]  /*0e50*/  BSYNC.RECONVERGENT B2 ;  /* 0x0000000000027941 */ /* 0x000fea0003800200 */
.L_x_18:
[----:B------:R-:W-:-:S07]  /*0e60*/  IMAD.MOV.U32 R34, RZ, RZ, R29 ;  /* 0x000000ffff227224 */ /* 0x000fce00078e001d */
.L_x_15:
[----:B------:R-:W-:Y:S05]  /*0e70*/  BSYNC.RECONVERGENT B1 ;  /* 0x0000000000017941 */ /* 0x000fea0003800200 */
.L_x_14:
[----:B------:R-:W-:Y:S01]  /*0e80*/  ISETP.GE.AND P1, PT, R34, R27, PT ;  /* 0x0000001b2200720c */ /* 0x000fe20003f26270 */
[----:B------:R-:W-:-:S12]  /*0e90*/  BSSY.RECONVERGENT B1, `(.L_x_20) ;  /* 0x0000009000017945 */ /* 0x000fd80003800200 */
[----:B------:R-:W-:Y:S05]  /*0ea0*/  @P1 BRA `(.L_x_21) ;  /* 0x00000000001c1947 */ /* 0x000fea0003800000 */
.L_x_22:
[----:B01----:R-:W-:-:S06]  /*0eb0*/  IMAD.WIDE.U32 R8, R34, 0x10, R30 ;  /* 0x0000001022087825 */ /* 0x003fcc00078e001e */
[----:B------:R-:W2:Y:S01]  /*0ec0*/  LDG.E.128.CONSTANT R8, desc[UR6][R8.64] ;  /* 0x0000000608087981 */ /* 0x000ea2000c1e9d00 */
[----:B------:R-:W-:-:S04]  /*0ed0*/  IMAD.WIDE.U32 R12, R34, 0x10, R32 ;  /* 0x00000010220c7825 */ /* 0x000fc800078e0020 */
[----:B------:R-:W-:-:S05]  /*0ee0*/  VIADD R34, R34, 0x20 ;  /* 0x0000002022227836 */ /* 0x000fca0000000000 */
[----:B------:R-:W-:Y:S01]  /*0ef0*/  ISETP.GE.AND P1, PT, R34, R27, PT ;  /* 0x0000001b2200720c */ /* 0x000fe20003f26270 */
[----:B--2---:R1:W-:-:S12]  /*0f00*/  STG.E.128 desc[UR6][R12.64], R8 ;  /* 0x000000080c007986 */ /* 0x0043d8000c101d06 */
[----:B------:R-:W-:Y:S05]  /*0f10*/  @!P1 BRA `(.L_x_22) ;  /* 0xfffffffc00e49947 */ /* 0x000fea000383ffff */
.L_x_21:
[----:B------:R-:W-:Y:S05]  /*0f20*/  BSYNC.RECONVERGENT B1 ;  /* 0x0000000000017941 */ /* 0x000fea0003800200 */
.L_x_20:
[----:B------:R-:W-:Y:S05]  /*0f30*/  @P0 BRA `(.L_x_8) ;  /* 0x0000000000900947 */ /* 0x000fea0003800000 */
[C---:B01----:R-:W-:Y:S01]  /*0f40*/  LEA.HI R8, R7.reuse, 0x1, RZ, 0x1b ;  /* 0x0000000107087811 */ /* 0x043fe200078fd8ff */
[----:B------:R-:W-:Y:S01]  /*0f50*/  BSSY.RECONVERGENT B1, `(.L_x_23) ;  /* 0x0000014000017945 */ /* 0x000fe20003800200 */
[----:B------:R-:W-:Y:S01]  /*0f60*/  ISETP.GE.U32.AND P1, PT, R7, 0x60, PT ;  /* 0x000000600700780c */ /* 0x000fe20003f26070 */
[----:B------:R-:W-:Y:S01]  /*0f70*/  IMAD.MOV.U32 R13, RZ, RZ, R25 ;  /* 0x000000ffff0d7224 */ /* 0x000fe200078e0019 */
[----:B------:R-:W-:-:S04]  /*0f80*/  LOP3.LUT R12, R8, 0x3, RZ, 0xc0, !PT ;  /* 0x00000003080c7812 */ /* 0x000fc800078ec0ff */
[----:B------:R-:W-:-:S13]  /*0f90*/  ISETP.NE.AND P2, PT, R12, RZ, PT ;  /* 0x000000ff0c00720c */ /* 0x000fda0003f45270 */
[----:B------:R-:W-:Y:S05]  /*0fa0*/  @!P2 BRA `(.L_x_24) ;  /* 0x000000000038a947 */ /* 0x000fea0003800000 */
[----:B------:R-:W-:-:S05]  /*0fb0*/  IMAD.WIDE R10, R25, 0x4, R30 ;  /* 0x00000004190a7825 */ /* 0x000fca00078e021e */
[----:B------:R-:W2:Y:S01]  /*0fc0*/  LDG.E.CONSTANT R15, desc[UR6][R10.64] ;  /* 0x000000060a0f7981 */ /* 0x000ea2000c1e9900 */
[----:B------:R-:W-:Y:S01]  /*0fd0*/  IMAD.WIDE R8, R25, 0x4, R32 ;  /* 0x0000000419087825 */ /* 0x000fe200078e0220 */
[----:B------:R-:W-:-:S03]  /*0fe0*/  ISETP.NE.AND P2, PT, R12, 0x1, PT ;  /* 0x000000010c00780c */ /* 0x000fc60003f45270 */
[----:B------:R-:W-:Y:S01]  /*0ff0*/  IMAD.MOV.U32 R13, RZ, RZ, R24 ;  /* 0x000000ffff0d7224 */ /* 0x000fe200078e0018 */
[----:B--2---:R0:W-:Y:S09]  /*1000*/  STG.E desc[UR6][R8.64], R15 ;  /* 0x0000000f08007986 */ /* 0x0041f2000c101906 */
[----:B------:R-:W-:Y:S05]  /*1010*/  @!P2 BRA `(.L_x_24) ;  /* 0x00000000001ca947 */ /* 0x000fea0003800000 */
[----:B------:R-:W-:Y:S01]  /*1020*/  ISETP.NE.AND P2, PT, R12, 0x2, PT ;  /* 0x000000020c00780c */ /* 0x000fe20003f45270 */
[----:B0-----:R-:W2:-:S12]  /*1030*/  LDG.E.CONSTANT R15, desc[UR6][R10.64+0x80] ;  /* 0x000080060a0f7981 */ /* 0x001e98000c1e9900 */
[----:B------:R-:W3:Y:S01]  /*1040*/  @P2 LDG.E.CONSTANT R17, desc[UR6][R10.64+0x100] ;  /* 0x000100060a112981 */ /* 0x000ee2000c1e9900 */
[C---:B------:R-:W-:Y:S02]  /*1050*/  VIADD R13, R25.reuse, 0x40 ;  /* 0x00000040190d7836 */ /* 0x040fe40000000000 */
[----:B------:R-:W-:Y:S01]  /*1060*/  @P2 VIADD R13, R25, 0x60 ;  /* 0x00000060190d2836 */ /* 0x000fe20000000000 */
[----:B--2---:R1:W-:Y:S04]  /*1070*/  STG.E desc[UR6][R8.64+0x80], R15 ;  /* 0x0000800f08007986 */ /* 0x0043e8000c101906 */
[----:B---3--:R1:W-:Y:S02]  /*1080*/  @P2 STG.E desc[UR6][R8.64+0x100], R17 ;  /* 0x0001001108002986 */ /* 0x0083e4000c101906 */
.L_x_24:
[----:B------:R-:W-:Y:S05]  /*1090*/  BSYNC.RECONVERGENT B1 ;  /* 0x0000000000017941 */ /* 0x000fea0003800200 */
.L_x_23:
[----:B------:R-:W-:Y:S05]  /*10a0*/  @!P1 BRA `(.L_x_8) ;  /* 0x0000000000349947 */ /* 0x000fea0003800000 */
.L_x_25:
[----:B------:R-:W-:-:S05]  /*10b0*/  IMAD.WIDE R10, R13, 0x4, R30 ;  /* 0x000000040d0a7825 */ /* 0x000fca00078e021e */
[----:B012---:R-:W2:Y:S04]  /*10c0*/  LDG.E.CONSTANT R15, desc[UR6][R10.64] ;  /* 0x000000060a0f7981 */ /* 0x007ea8000c1e9900 */
[----:B------:R-:W3:Y:S04]  /*10d0*/  LDG.E.CONSTANT R17, desc[UR6][R10.64+0x80] ;  /* 0x000080060a117981 */ /* 0x000ee8000c1e9900 */
[----:B------:R-:W4:Y:S04]  /*10e0*/  LDG.E.CONSTANT R19, desc[UR6][R10.64+0x100] ;  /* 0x000100060a137981 */ /* 0x000f28000c1e9900 */
[----:B------:R-:W5:Y:S01]  /*10f0*/  LDG.E.CONSTANT R21, desc[UR6][R10.64+0x180] ;  /* 0x000180060a157981 */ /* 0x000f62000c1e9900 */
[----:B------:R-:W-:-:S04]  /*1100*/  IMAD.WIDE R8, R13, 0x4, R32 ;  /* 0x000000040d087825 */ /* 0x000fc800078e0220 */
[----:B------:R-:W-:-:S05]  /*1110*/  VIADD R13, R13, 0x80 ;  /* 0x000000800d0d7836 */ /* 0x000fca0000000000 */
[----:B------:R-:W-:Y:S01]  /*1120*/  ISETP.GE.AND P1, PT, R13, R3, PT ;  /* 0x000000030d00720c */ /* 0x000fe20003f26270 */
[----:B--2---:R2:W-:Y:S04]  /*1130*/  STG.E desc[UR6][R8.64], R15 ;  /* 0x0000000f08007986 */ /* 0x0045e8000c101906 */
[----:B---3--:R2:W-:Y:S04]  /*1140*/  STG.E desc[UR6][R8.64+0x80], R17 ;  /* 0x0000801108007986 */ /* 0x0085e8000c101906 */
[----:B----4-:R2:W-:Y:S04]  /*1150*/  STG.E desc[UR6][R8.64+0x100], R19 ;  /* 0x0001001308007986 */ /* 0x0105e8000c101906 */
[----:B-----5:R2:W-:Y:S01]  /*1160*/  STG.E desc[UR6][R8.64+0x180], R21 ;  /* 0x0001801508007986 */ /* 0x0205e2000c101906 */
[----:B------:R-:W-:Y:S05]  /*1170*/  @!P1 BRA `(.L_x_25) ;  /* 0xfffffffc00cc9947 */ /* 0x000fea000383ffff */
.L_x_8:
[----:B------:R-:W-:Y:S05]  /*1180*/  BSYNC.RECONVERGENT B0 ;  /* 0x0000000000007941 */ /* 0x000fea0003800200 */
.L_x_1:
[----:B------:R-:W5:Y:S01]  /*1190*/  LDCU UR5, c[0x0][0x398] ;  /* 0x00007300ff0577ac */ /* 0x000f620008000800 */
[----:B------:R-:W-:-:S05]  /*11a0*/  VIADD R26, R26, UR4 ;  /* 0x000000041a1a7c36 */ /* 0x000fca0008000000 */
[----:B-----5:R-:W-:-:S13]  /*11b0*/  ISETP.GE.AND P1, PT, R26, UR5, PT ;  /* 0x000000051a007c0c */ /* 0x020fda000bf26270 */
[----:B------:R-:W-:Y:S05]  /*11c0*/  @!P1 BRA `(.L_x_26) ;  /* 0xffffffec00f89947 */ /* 0x000fea000383ffff */
[----:B------:R-:W-:Y:S05]  /*11d0*/  EXIT ;  /* 0x000000000000794d */ /* 0x000fea0003800000 */
.L_x_0:
[----:B-1----:R-:W-:Y:S01]  /*11e0*/  HFMA2 R9, -RZ, RZ, 0, 0 ;  /* 0x00000000ff097431 */ /* 0x002fe200000001ff */
[----:B------:R-:W-:Y:S01]  /*11f0*/  BSSY B0, `(.L_x_27) ;  /* 0x0000007000007945 */ /* 0x000fe20003800000 */
[----:B-----5:R-:W-:Y:S02]  /*1200*/  IMAD.MOV.U32 R8, RZ, RZ, R5 ;  /* 0x000000ffff087224 */ /* 0x020fe400078e0005 */
[----:B------:R-:W-:Y:S02]  /*1210*/  IMAD.MOV.U32 R14, RZ, RZ, 0x1f ;  /* 0x0000001fff0e7424 */ /* 0x000fe400078e00ff */
[----:B------:R-:W-:-:S07]  /*1220*/  IMAD.MOV.U32 R3, RZ, RZ, -0x1 ;  /* 0xffffffffff037424 */ /* 0x000fce00078e00ff */
[----:B------:R-:W-:Y:S05]  /*1230*/  WARPSYNC.COLLECTIVE R3, `(.L_x_28) ;  /* 0x0000000003087348 */ /* 0x000fea0003c00000 */
[----:B------:R0:W1:Y:S02]  /*1240*/  SHFL.IDX P1, R3, R8, R9, R14 ;  /* 0x0000000908037389 */ /* 0x000064000002000e */
[----:B01----:R-:W-:Y:S05]  /*1250*/  ENDCOLLECTIVE ;  /* 0x000000000000791b */ /* 0x003fea0003800000 */
.L_x_28:
[----:B------:R-:W-:Y:S05]  /*1260*/  BSYNC B0 ;  /* 0x0000000000007941 */ /* 0x000fea0003800000 */
.L_x_27:
[----:B------:R-:W-:Y:S02]  /*1270*/  IMAD.MOV.U32 R5, RZ, RZ, R3 ;  /* 0x000000ffff057224 */ /* 0x000fe400078e0003 */
[----:B------:R-:W-:Y:S02]  /*1280*/  IMAD.MOV.U32 R3, RZ, RZ, -0x1 ;  /* 0xffffffffff037424 */ /* 0x000fe400078e00ff */
[----:B------:R-:W-:Y:S02]  /*1290*/  IMAD.MOV.U32 R8, RZ, RZ, R4 ;  /* 0x000000ffff087224 */ /* 0x000fe400078e0004 */
[----:B------:R-:W-:Y:S02]  /*12a0*/  IMAD.MOV.U32 R9, RZ, RZ, RZ ;  /* 0x000000ffff097224 */ /* 0x000fe400078e00ff */
[----:B------:R-:W-:-:S07]  /*12b0*/  IMAD.MOV.U32 R14, RZ, RZ, 0x1f ;  /* 0x0000001fff0e7424 */ /* 0x000fce00078e00ff */
[----:B------:R-:W-:Y:S05]  /*12c0*/  WARPSYNC.COLLECTIVE R3, `(.L_x_29) ;  /* 0x0000000003087348 */ /* 0x000fea0003c00000 */
[----:B------:R0:W1:Y:S02]  /*12d0*/  SHFL.IDX P1, R3, R8, R9, R14 ;  /* 0x0000000908037389 */ /* 0x000064000002000e */
[----:B01----:R-:W-:Y:S05]  /*12e0*/  ENDCOLLECTIVE ;  /* 0x000000000000791b */ /* 0x003fea0003800000 */
.L_x_29:
[----:B------:R-:W-:Y:S01]  /*12f0*/  IMAD.MOV.U32 R4, RZ, RZ, R3 ;  /* 0x000000ffff047224 */ /* 0x000fe200078e0003 */
[----:B------:R-:W-:Y:S06]  /*1300*/  BRA `(.L_x_30) ;  /* 0xffffffec00d47947 */ /* 0x000fec000383ffff */
.L_x_31:
[----:B------:R-:W-:-:S00]  /*1310*/  BRA `(.L_x_31) ;  /* 0xfffffffc00fc7947 */ /* 0x000fc0000383ffff */
[----:B------:R-:W-:-:S00]  /*1320*/  NOP ;  /* 0x0000000000007918 */ /* 0x000fc00000000000 */
        /* <DEDUP_REMOVED lines=13> */
.L_x_32:


//--------------------- .nv.shared.reserved.0     --------------------------
	.section	.nv.shared.reserved.0,"aw",@nobits
	.weak		__nv_reservedSMEM_offset_0_alias
	.size		__nv_reservedSMEM_offset_0_alias, 0, 64
	.other		__nv_reservedSMEM_offset_0_alias,@"STO_CUDA_RESERVED_SHARED STV_DEFAULT"
__nv_reservedSMEM_offset_0_alias:
	.zero		0
	.zero		64


//--------------------- .nv.constant0._Z25embedding_fp32_ilp_kernelILi4EEvPKlPKfPfiiii --------------------------
	.section	.nv.constant0._Z25embedding_fp32_ilp_kernelILi4EEvPKlPKfPfiiii,"a",@progbits
	.sectionflags	@""
	.align	4
.nv.constant0._Z25embedding_fp32_ilp_kernelILi4EEvPKlPKfPfiiii:
	.zero		936


//--------------------- SYMBOLS --------------------------

	.type		.nv.reservedSmem.offset0,@object
	.size		.nv.reservedSmem.offset0,0x4
